//
// Generated by NVIDIA NVVM Compiler
//
// Compiler Build ID: CL-36424714
// Cuda compilation tools, release 13.0, V13.0.88
// Based on NVVM 20.0.0
//

.version 9.0
.target sm_100
.address_size 64

	// .globl	_Z6fdcalci

.visible .entry _Z6fdcalci(
	.param .u32 _Z6fdcalci_param_0
)
{


	ret;

}


// ===== COMPILED SASS (sm_100) =====

	.target	sm_100

	.elftype	@"ET_EXEC"


//--------------------- .note.nv.tkinfo           --------------------------
	.section	.note.nv.tkinfo,"",@"SHT_NOTE"
	.sectionflags	@"SHF_NOTE_NV_TKINFO"
	.tkinfo
        /*0018*/ 	.word	0x00000002
        /*0030*/ 	.string	""
        /*0030*/ 	.string	"ptxas"
        /*0030*/ 	.string	"Cuda compilation tools, release 13.0, V13.0.88"
        /*0030*/ 	.string	"Build cuda_13.0.r13.0/compiler.36424714_0"
        /*0030*/ 	.string	"-arch sm_100 -m 64 "



//--------------------- .note.nv.cuinfo           --------------------------
	.section	.note.nv.cuinfo,"",@"SHT_NOTE"
	.sectionflags	@"SHF_NOTE_NV_CUINFO"
        /*0018*/ 	.short	0x0002
        /*001a*/ 	.short	0x0064
        /*001c*/ 	.short	0x0082
	.zero		2


//--------------------- .nv.info                  --------------------------
	.section	.nv.info,"",@"SHT_CUDA_INFO"
	.align	4


	//----- nvinfo : EIATTR_REGCOUNT
	.align		4
        /*0000*/ 	.byte	0x04, 0x2f
        /*0002*/ 	.short	(.L_1 - .L_0)
	.align		4
.L_0:
        /*0004*/ 	.word	index@(_Z6fdcalci)
        /*0008*/ 	.word	0x00000004


	//----- nvinfo : EIATTR_FRAME_SIZE
	.align		4
.L_1:
        /*000c*/ 	.byte	0x04, 0x11
        /*000e*/ 	.short	(.L_3 - .L_2)
	.align		4
.L_2:
        /*0010*/ 	.word	index@(_Z6fdcalci)
        /*0014*/ 	.word	0x00000000


	//----- nvinfo : EIATTR_MIN_STACK_SIZE
	.align		4
.L_3:
        /*0018*/ 	.byte	0x04, 0x12
        /*001a*/ 	.short	(.L_5 - .L_4)
	.align		4
.L_4:
        /*001c*/ 	.word	index@(_Z6fdcalci)
        /*0020*/ 	.word	0x00000000
.L_5:


//--------------------- .nv.compat                --------------------------
	.section	.nv.compat,"",@"SHT_CUDA_COMPAT_INFO"
	.align	4
        /*0000*/ 	.byte	0x02, 0x09, 0x00, 0x00, 0x02, 0x02, 0x01, 0x00, 0x02, 0x05, 0x05, 0x00, 0x03, 0x07, 0x01, 0x01
        /*0010*/ 	.byte	0x02, 0x03, 0x00, 0x00, 0x02, 0x06, 0x01, 0x00, 0x04, 0x0b, 0x08, 0x00, 0x09, 0x00, 0x00, 0x00
        /*0020*/ 	.byte	0x00, 0x00, 0x00, 0x00


//--------------------- .nv.info._Z6fdcalci       --------------------------
	.section	.nv.info._Z6fdcalci,"",@"SHT_CUDA_INFO"
	.sectionflags	@""
	.align	4


	//----- nvinfo : EIATTR_CUDA_API_VERSION
	.align		4
        /*0000*/ 	.byte	0x04, 0x37
        /*0002*/ 	.short	(.L_7 - .L_6)
.L_6:
        /*0004*/ 	.word	0x00000082


	//----- nvinfo : EIATTR_KPARAM_INFO
	.align		4
.L_7:
        /*0008*/ 	.byte	0x04, 0x17
        /*000a*/ 	.short	(.L_9 - .L_8)
.L_8:
        /*000c*/ 	.word	0x00000000
        /*0010*/ 	.short	0x0000
        /*0012*/ 	.short	0x0000
        /*0014*/ 	.byte	0x00, 0xf0, 0x11, 0x00


	//----- nvinfo : EIATTR_SPARSE_MMA_MASK
	.align		4
.L_9:
        /*0018*/ 	.byte	0x03, 0x50
        /*001a*/ 	.short	0x0000


	//----- nvinfo : EIATTR_MAXREG_COUNT
	.align		4
        /*001c*/ 	.byte	0x03, 0x1b
        /*001e*/ 	.short	0x00ff


	//----- nvinfo : EIATTR_MERCURY_ISA_VERSION
	.align		4
        /*0020*/ 	.byte	0x03, 0x5f
        /*0022*/ 	.short	0x0101


	//----- nvinfo : EIATTR_VRC_CTA_INIT_COUNT
	.align		4
        /*0024*/ 	.byte	0x02, 0x4a
	.zero		1
	.zero		1


	//----- nvinfo : EIATTR_EXIT_INSTR_OFFSETS
	.align		4
        /*0028*/ 	.byte	0x04, 0x1c
        /*002a*/ 	.short	(.L_11 - .L_10)


	//   ....[0]....
.L_10:
        /*002c*/ 	.word	0x00000010


	//----- nvinfo : EIATTR_CBANK_PARAM_SIZE
	.align		4
.L_11:
        /*0030*/ 	.byte	0x03, 0x19
        /*0032*/ 	.short	0x0004


	//----- nvinfo : EIATTR_PARAM_CBANK
	.align		4
        /*0034*/ 	.byte	0x04, 0x0a
        /*0036*/ 	.short	(.L_13 - .L_12)
	.align		4
.L_12:
        /*0038*/ 	.word	index@(.nv.constant0._Z6fdcalci)
        /*003c*/ 	.short	0x0380
        /*003e*/ 	.short	0x0004


	//----- nvinfo : EIATTR_SW_WAR
	.align		4
.L_13:
        /*0040*/ 	.byte	0x04, 0x36
        /*0042*/ 	.short	(.L_15 - .L_14)
.L_14:
        /*0044*/ 	.word	0x00000008
.L_15:


//--------------------- .nv.callgraph             --------------------------
	.section	.nv.callgraph,"",@"SHT_CUDA_CALLGRAPH"
	.align	4
	.sectionentsize	8
	.align		4
        /*0000*/ 	.word	0x00000000
	.align		4
        /*0004*/ 	.word	0xffffffff
	.align		4
        /*0008*/ 	.word	0x00000000
	.align		4
        /*000c*/ 	.word	0xfffffffe
	.align		4
        /*0010*/ 	.word	0x00000000
	.align		4
        /*0014*/ 	.word	0xfffffffd
	.align		4
        /*0018*/ 	.word	0x00000000
	.align		4
        /*001c*/ 	.word	0xfffffffc


//--------------------- .text._Z6fdcalci          --------------------------
	.section	.text._Z6fdcalci,"ax",@progbits
	.align	128
        .global         _Z6fdcalci
        .type           _Z6fdcalci,@function
        .size           _Z6fdcalci,(.L_x_1 - _Z6fdcalci)
        .other          _Z6fdcalci,@"STO_CUDA_ENTRY STV_DEFAULT"
_Z6fdcalci:
.text._Z6fdcalci:
[----:B------:R-:W-:Y:S01]  /*0000*/  LDC R1, c[0x0][0x37c] ;  /* 0x0000df00ff017b82 */ /* 0x000fe20000000800 */
[----:B------:R-:W-:Y:S05]  /*0010*/  EXIT ;  /* 0x000000000000794d */ /* 0x000fea0003800000 */
.L_x_0:
[----:B------:R-:W-:-:S00]  /*0020*/  BRA `(.L_x_0) ;  /* 0xfffffffc00fc7947 */ /* 0x000fc0000383ffff */
[----:B------:R-:W-:-:S00]  /*0030*/  NOP ;  /* 0x0000000000007918 */ /* 0x000fc00000000000 */
        /* <DEDUP_REMOVED lines=12> */
.L_x_1:


//--------------------- .nv.shared.reserved.0     --------------------------
	.section	.nv.shared.reserved.0,"aw",@nobits
	.weak		__nv_reservedSMEM_offset_0_alias
	.size		__nv_reservedSMEM_offset_0_alias, 0, 64
	.other		__nv_reservedSMEM_offset_0_alias,@"STO_CUDA_RESERVED_SHARED STV_DEFAULT"
__nv_reservedSMEM_offset_0_alias:
	.zero		0
	.zero		64


//--------------------- .nv.constant0._Z6fdcalci  --------------------------
	.section	.nv.constant0._Z6fdcalci,"a",@progbits
	.sectionflags	@""
	.align	4
.nv.constant0._Z6fdcalci:
	.zero		900


//--------------------- SYMBOLS --------------------------

	.type		.nv.reservedSmem.offset0,@object
	.size		.nv.reservedSmem.offset0,0x4
